//
// Generated by NVIDIA NVVM Compiler
//
// Compiler Build ID: CL-36424714
// Cuda compilation tools, release 13.0, V13.0.88
// Based on NVVM 20.0.0
//

.version 9.0
.target sm_100
.address_size 64

	// .globl	cuda_hello

.visible .entry cuda_hello(
	.param .u64 .ptr .align 1 cuda_hello_param_0
)
{
	.reg .b32 	%r<5>;
	.reg .b64 	%rd<5>;

	ld.param.u64 	%rd1, [cuda_hello_param_0];
	cvta.to.global.u64 	%rd2, %rd1;
	mov.u32 	%r1, %ctaid.x;
	mov.u32 	%r2, %ntid.x;
	mov.u32 	%r3, %tid.x;
	mad.lo.s32 	%r4, %r1, %r2, %r3;
	mul.wide.u32 	%rd3, %r4, 4;
	add.s64 	%rd4, %rd2, %rd3;
	st.global.u32 	[%rd4], %r4;
	ret;

}


// ===== COMPILED SASS (sm_100) =====

	.target	sm_100

	.elftype	@"ET_EXEC"


//--------------------- .note.nv.tkinfo           --------------------------
	.section	.note.nv.tkinfo,"",@"SHT_NOTE"
	.sectionflags	@"SHF_NOTE_NV_TKINFO"
	.tkinfo
        /*0018*/ 	.word	0x00000002
        /*0030*/ 	.string	""
        /*0030*/ 	.string	"ptxas"
        /*0030*/ 	.string	"Cuda compilation tools, release 13.0, V13.0.88"
        /*0030*/ 	.string	"Build cuda_13.0.r13.0/compiler.36424714_0"
        /*0030*/ 	.string	"-arch sm_100 -m 64 "



//--------------------- .note.nv.cuinfo           --------------------------
	.section	.note.nv.cuinfo,"",@"SHT_NOTE"
	.sectionflags	@"SHF_NOTE_NV_CUINFO"
        /*0018*/ 	.short	0x0002
        /*001a*/ 	.short	0x0064
        /*001c*/ 	.short	0x0082
	.zero		2


//--------------------- .nv.info                  --------------------------
	.section	.nv.info,"",@"SHT_CUDA_INFO"
	.align	4


	//----- nvinfo : EIATTR_REGCOUNT
	.align		4
        /*0000*/ 	.byte	0x04, 0x2f
        /*0002*/ 	.short	(.L_1 - .L_0)
	.align		4
.L_0:
        /*0004*/ 	.word	index@(cuda_hello)
        /*0008*/ 	.word	0x00000008


	//----- nvinfo : EIATTR_FRAME_SIZE
	.align		4
.L_1:
        /*000c*/ 	.byte	0x04, 0x11
        /*000e*/ 	.short	(.L_3 - .L_2)
	.align		4
.L_2:
        /*0010*/ 	.word	index@(cuda_hello)
        /*0014*/ 	.word	0x00000000


	//----- nvinfo : EIATTR_MIN_STACK_SIZE
	.align		4
.L_3:
        /*0018*/ 	.byte	0x04, 0x12
        /*001a*/ 	.short	(.L_5 - .L_4)
	.align		4
.L_4:
        /*001c*/ 	.word	index@(cuda_hello)
        /*0020*/ 	.word	0x00000000
.L_5:


//--------------------- .nv.compat                --------------------------
	.section	.nv.compat,"",@"SHT_CUDA_COMPAT_INFO"
	.align	4
        /*0000*/ 	.byte	0x02, 0x09, 0x00, 0x00, 0x02, 0x02, 0x01, 0x00, 0x02, 0x05, 0x05, 0x00, 0x03, 0x07, 0x01, 0x01
        /*0010*/ 	.byte	0x02, 0x03, 0x00, 0x00, 0x02, 0x06, 0x01, 0x00, 0x04, 0x0b, 0x08, 0x00, 0x09, 0x00, 0x00, 0x00
        /*0020*/ 	.byte	0x00, 0x00, 0x00, 0x00


//--------------------- .nv.info.cuda_hello       --------------------------
	.section	.nv.info.cuda_hello,"",@"SHT_CUDA_INFO"
	.sectionflags	@""
	.align	4


	//----- nvinfo : EIATTR_CUDA_API_VERSION
	.align		4
        /*0000*/ 	.byte	0x04, 0x37
        /*0002*/ 	.short	(.L_7 - .L_6)
.L_6:
        /*0004*/ 	.word	0x00000082


	//----- nvinfo : EIATTR_KPARAM_INFO
	.align		4
.L_7:
        /*0008*/ 	.byte	0x04, 0x17
        /*000a*/ 	.short	(.L_9 - .L_8)
.L_8:
        /*000c*/ 	.word	0x00000000
        /*0010*/ 	.short	0x0000
        /*0012*/ 	.short	0x0000
        /*0014*/ 	.byte	0x00, 0xf5, 0x21, 0x00


	//----- nvinfo : EIATTR_SPARSE_MMA_MASK
	.align		4
.L_9:
        /*0018*/ 	.byte	0x03, 0x50
        /*001a*/ 	.short	0x0000


	//----- nvinfo : EIATTR_MAXREG_COUNT
	.align		4
        /*001c*/ 	.byte	0x03, 0x1b
        /*001e*/ 	.short	0x00ff


	//----- nvinfo : EIATTR_MERCURY_ISA_VERSION
	.align		4
        /*0020*/ 	.byte	0x03, 0x5f
        /*0022*/ 	.short	0x0101


	//----- nvinfo : EIATTR_VRC_CTA_INIT_COUNT
	.align		4
        /*0024*/ 	.byte	0x02, 0x4a
	.zero		1
	.zero		1


	//----- nvinfo : EIATTR_EXIT_INSTR_OFFSETS
	.align		4
        /*0028*/ 	.byte	0x04, 0x1c
        /*002a*/ 	.short	(.L_11 - .L_10)


	//   ....[0]....
.L_10:
        /*002c*/ 	.word	0x00000090


	//----- nvinfo : EIATTR_CBANK_PARAM_SIZE
	.align		4
.L_11:
        /*0030*/ 	.byte	0x03, 0x19
        /*0032*/ 	.short	0x0008


	//----- nvinfo : EIATTR_PARAM_CBANK
	.align		4
        /*0034*/ 	.byte	0x04, 0x0a
        /*0036*/ 	.short	(.L_13 - .L_12)
	.align		4
.L_12:
        /*0038*/ 	.word	index@(.nv.constant0.cuda_hello)
        /*003c*/ 	.short	0x0380
        /*003e*/ 	.short	0x0008


	//----- nvinfo : EIATTR_SW_WAR
	.align		4
.L_13:
        /*0040*/ 	.byte	0x04, 0x36
        /*0042*/ 	.short	(.L_15 - .L_14)
.L_14:
        /*0044*/ 	.word	0x00000008
.L_15:


//--------------------- .nv.callgraph             --------------------------
	.section	.nv.callgraph,"",@"SHT_CUDA_CALLGRAPH"
	.align	4
	.sectionentsize	8
	.align		4
        /*0000*/ 	.word	0x00000000
	.align		4
        /*0004*/ 	.word	0xffffffff
	.align		4
        /*0008*/ 	.word	0x00000000
	.align		4
        /*000c*/ 	.word	0xfffffffe
	.align		4
        /*0010*/ 	.word	0x00000000
	.align		4
        /*0014*/ 	.word	0xfffffffd
	.align		4
        /*0018*/ 	.word	0x00000000
	.align		4
        /*001c*/ 	.word	0xfffffffc


//--------------------- .text.cuda_hello          --------------------------
	.section	.text.cuda_hello,"ax",@progbits
	.align	128
        .global         cuda_hello
        .type           cuda_hello,@function
        .size           cuda_hello,(.L_x_1 - cuda_hello)
        .other          cuda_hello,@"STO_CUDA_ENTRY STV_DEFAULT"
cuda_hello:
.text.cuda_hello:
[----:B------:R-:W-:Y:S01]  /*0000*/  LDC R1, c[0x0][0x37c] ;  /* 0x0000df00ff017b82 */ /* 0x000fe20000000800 */
[----:B------:R-:W0:Y:S07]  /*0010*/  S2R R0, SR_TID.X ;  /* 0x0000000000007919 */ /* 0x000e2e0000002100 */
[----:B------:R-:W0:Y:S01]  /*0020*/  S2UR UR6, SR_CTAID.X ;  /* 0x00000000000679c3 */ /* 0x000e220000002500 */
[----:B------:R-:W1:Y:S07]  /*0030*/  LDCU.64 UR4, c[0x0][0x358] ;  /* 0x00006b00ff0477ac */ /* 0x000e6e0008000a00 */
[----:B------:R-:W0:Y:S08]  /*0040*/  LDC R5, c[0x0][0x360] ;  /* 0x0000d800ff057b82 */ /* 0x000e300000000800 */
[----:B------:R-:W2:Y:S01]  /*0050*/  LDC.64 R2, c[0x0][0x380] ;  /* 0x0000e000ff027b82 */ /* 0x000ea20000000a00 */
[----:B0-----:R-:W-:-:S04]  /*0060*/  IMAD R5, R5, UR6, R0 ;  /* 0x0000000605057c24 */ /* 0x001fc8000f8e0200 */
[----:B--2---:R-:W-:-:S05]  /*0070*/  IMAD.WIDE.U32 R2, R5, 0x4, R2 ;  /* 0x0000000405027825 */ /* 0x004fca00078e0002 */
[----:B-1----:R-:W-:Y:S01]  /*0080*/  STG.E desc[UR4][R2.64], R5 ;  /* 0x0000000502007986 */ /* 0x002fe2000c101904 */
[----:B------:R-:W-:Y:S05]  /*0090*/  EXIT ;  /* 0x000000000000794d */ /* 0x000fea0003800000 */
.L_x_0:
[----:B------:R-:W-:-:S00]  /*00a0*/  BRA `(.L_x_0) ;  /* 0xfffffffc00fc7947 */ /* 0x000fc0000383ffff */
[----:B------:R-:W-:-:S00]  /*00b0*/  NOP ;  /* 0x0000000000007918 */ /* 0x000fc00000000000 */
        /* <DEDUP_REMOVED lines=12> */
.L_x_1:


//--------------------- .nv.shared.reserved.0     --------------------------
	.section	.nv.shared.reserved.0,"aw",@nobits
	.weak		__nv_reservedSMEM_offset_0_alias
	.size		__nv_reservedSMEM_offset_0_alias, 0, 64
	.other		__nv_reservedSMEM_offset_0_alias,@"STO_CUDA_RESERVED_SHARED STV_DEFAULT"
__nv_reservedSMEM_offset_0_alias:
	.zero		0
	.zero		64


//--------------------- .nv.constant0.cuda_hello  --------------------------
	.section	.nv.constant0.cuda_hello,"a",@progbits
	.sectionflags	@""
	.align	4
.nv.constant0.cuda_hello:
	.zero		904


//--------------------- SYMBOLS --------------------------

	.type		.nv.reservedSmem.offset0,@object
	.size		.nv.reservedSmem.offset0,0x4
